	.headerflags	@"EF_CUDA_TEXMODE_UNIFIED EF_CUDA_64BIT_ADDRESS EF_CUDA_ACCELERATORS EF_CUDA_SM90 EF_CUDA_VIRTUAL_SM(EF_CUDA_SM90)"
	.elftype	@"ET_EXEC"


//--------------------- .nv.info                  --------------------------
	.section	.nv.info,"",@"SHT_CUDA_INFO"
	.align	4


	//----- nvinfo : EIATTR_REGCOUNT
	.align		4
        /*0000*/ 	.byte	0x04, 0x2f
        /*0002*/ 	.short	(.L_2 - .L_1)
	.align		4
.L_1:
        /*0004*/ 	.word	index@(triton_poi_fused_tanh_4)
        /*0008*/ 	.word	0x00000011


	//----- nvinfo : EIATTR_MIN_STACK_SIZE
	.align		4
.L_2:
        /*000c*/ 	.byte	0x04, 0x12
        /*000e*/ 	.short	(.L_4 - .L_3)
	.align		4
.L_3:
        /*0010*/ 	.word	index@(triton_poi_fused_tanh_4)
        /*0014*/ 	.word	0x00000000


	//----- nvinfo : EIATTR_FRAME_SIZE
	.align		4
.L_4:
        /*0018*/ 	.byte	0x04, 0x11
        /*001a*/ 	.short	(.L_6 - .L_5)
	.align		4
.L_5:
        /*001c*/ 	.word	index@(triton_poi_fused_tanh_4)
        /*0020*/ 	.word	0x00000000


	//----- nvinfo : EIATTR_MIN_STACK_SIZE
	.align		4
.L_6:
        /*0024*/ 	.byte	0x04, 0x12
        /*0026*/ 	.short	(.L_8 - .L_7)
	.align		4
.L_7:
        /*0028*/ 	.word	index@(triton_poi_fused_tanh_4)
        /*002c*/ 	.word	0x00000000
.L_8:


//--------------------- .nv.info.triton_poi_fused_tanh_4 --------------------------
	.section	.nv.info.triton_poi_fused_tanh_4,"",@"SHT_CUDA_INFO"
	.sectionflags	@""
	.align	4


	//----- nvinfo : EIATTR_CUDA_API_VERSION
	.align		4
        /*0000*/ 	.byte	0x04, 0x37
        /*0002*/ 	.short	(.L_10 - .L_9)
.L_9:
        /*0004*/ 	.word	0x0000007c


	//----- nvinfo : EIATTR_KPARAM_INFO
	.align		4
.L_10:
        /*0008*/ 	.byte	0x04, 0x17
        /*000a*/ 	.short	(.L_12 - .L_11)
.L_11:
        /*000c*/ 	.word	0x00000000
        /*0010*/ 	.short	0x0001
        /*0012*/ 	.short	0x0008
        /*0014*/ 	.byte	0x00, 0xf0, 0x11, 0x00


	//----- nvinfo : EIATTR_KPARAM_INFO
	.align		4
.L_12:
        /*0018*/ 	.byte	0x04, 0x17
        /*001a*/ 	.short	(.L_14 - .L_13)
.L_13:
        /*001c*/ 	.word	0x00000000
        /*0020*/ 	.short	0x0000
        /*0022*/ 	.short	0x0000
        /*0024*/ 	.byte	0x00, 0xf4, 0x21, 0x00


	//----- nvinfo : EIATTR_SPARSE_MMA_MASK
	.align		4
.L_14:
        /*0028*/ 	.byte	0x03, 0x50
        /*002a*/ 	.short	0x0000


	//----- nvinfo : EIATTR_MAXREG_COUNT
	.align		4
        /*002c*/ 	.byte	0x03, 0x1b
        /*002e*/ 	.short	0x00ff


	//----- nvinfo : EIATTR_EXIT_INSTR_OFFSETS
	.align		4
        /*0030*/ 	.byte	0x04, 0x1c
        /*0032*/ 	.short	(.L_16 - .L_15)


	//   ....[0]....
.L_15:
        /*0034*/ 	.word	0x00000c30


	//   ....[1]....
        /*0038*/ 	.word	0x00000c50


	//----- nvinfo : EIATTR_REQNTID
	.align		4
.L_16:
        /*003c*/ 	.byte	0x04, 0x10
        /*003e*/ 	.short	(.L_18 - .L_17)
.L_17:
        /*0040*/ 	.word	0x00000080
        /*0044*/ 	.word	0x00000001
        /*0048*/ 	.word	0x00000001


	//----- nvinfo : EIATTR_CRS_STACK_SIZE
	.align		4
.L_18:
        /*004c*/ 	.byte	0x04, 0x1e
        /*004e*/ 	.short	(.L_20 - .L_19)
.L_19:
        /*0050*/ 	.word	0x00000000


	//----- nvinfo : EIATTR_CBANK_PARAM_SIZE
	.align		4
.L_20:
        /*0054*/ 	.byte	0x03, 0x19
        /*0056*/ 	.short	0x000c


	//----- nvinfo : EIATTR_PARAM_CBANK
	.align		4
        /*0058*/ 	.byte	0x04, 0x0a
        /*005a*/ 	.short	(.L_22 - .L_21)
	.align		4
.L_21:
        /*005c*/ 	.word	index@(.nv.constant0.triton_poi_fused_tanh_4)
        /*0060*/ 	.short	0x0210
        /*0062*/ 	.short	0x000c


	//----- nvinfo : EIATTR_SW_WAR
	.align		4
.L_22:
        /*0064*/ 	.byte	0x04, 0x36
        /*0066*/ 	.short	(.L_24 - .L_23)
.L_23:
        /*0068*/ 	.word	0x00000008
.L_24:


//--------------------- .nv.callgraph             --------------------------
	.section	.nv.callgraph,"",@"SHT_CUDA_CALLGRAPH"
	.align	4
	.sectionentsize	8
	.align		4
        /*0000*/ 	.word	0x00000000
	.align		4
        /*0004*/ 	.word	0xffffffff
	.align		4
        /*0008*/ 	.word	0x00000000
	.align		4
        /*000c*/ 	.word	0xfffffffe
	.align		4
        /*0010*/ 	.word	0x00000000
	.align		4
        /*0014*/ 	.word	0xfffffffd
	.align		4
        /*0018*/ 	.word	0x00000000
	.align		4
        /*001c*/ 	.word	0xfffffffc


//--------------------- .nv.constant4             --------------------------
	.section	.nv.constant4,"a",@progbits
	.align	8
	.align		8
.nv.constant4:
        /*0000*/ 	.dword	_$_str


//--------------------- .text.triton_poi_fused_tanh_4 --------------------------
	.section	.text.triton_poi_fused_tanh_4,"ax",@progbits
	.align	128
        .global         triton_poi_fused_tanh_4
        .type           triton_poi_fused_tanh_4,@function
        .size           triton_poi_fused_tanh_4,(.L_x_25 - triton_poi_fused_tanh_4)
        .other          triton_poi_fused_tanh_4,@"STO_CUDA_ENTRY STV_DEFAULT"
triton_poi_fused_tanh_4:
.text.triton_poi_fused_tanh_4:
[----:B------:R-:W0:Y:S02]  /*0000*/  LDC R1, c[0x0][0x28] ;  /* 0x00000a00ff017b82 */ /* 0x000e240000000800 */
[----:B------:R-:W1:Y:S01]  /*0010*/  S2R R0, SR_TID.X ;  /* 0x0000000000007919 */ /* 0x000e620000002100 */
[----:B------:R-:W2:Y:S01]  /*0020*/  LDC.64 R2, c[0x0][0x210] ;  /* 0x00008400ff027b82 */ /* 0x000ea20000000a00 */
[----:B------:R-:W-:Y:S02]  /*0030*/  CS2R R8, SRZ ;  /* 0x0000000000087805 */ /* 0x000fe4000001ff00 */
[----:B------:R-:W-:Y:S01]  /*0040*/  CS2R R10, SRZ ;  /* 0x00000000000a7805 */ /* 0x000fe2000001ff00 */
[----:B------:R-:W3:Y:S01]  /*0050*/  S2R R5, SR_CTAID.X ;  /* 0x0000000000057919 */ /* 0x000ee20000002500 */
[----:B------:R-:W-:Y:S01]  /*0060*/  ULDC.64 UR4, c[0x0][0x208] ;  /* 0x0000820000047ab9 */ /* 0x000fe20000000a00 */
[----:B-1----:R-:W-:-:S04]  /*0070*/  SHF.L.U32 R0, R0, 0x2, RZ ;  /* 0x0000000200007819 */ /* 0x002fc800000006ff */
[----:B------:R-:W-:-:S04]  /*0080*/  LOP3.LUT R0, R0, 0x1fc, RZ, 0xc0, !PT ;  /* 0x000001fc00007812 */ /* 0x000fc800078ec0ff */
[----:B---3--:R-:W-:-:S04]  /*0090*/  LEA R5, R5, R0, 0xa ;  /* 0x0000000005057211 */ /* 0x008fc800078e50ff */
[C---:B------:R-:W-:Y:S01]  /*00a0*/  ISETP.GE.AND P0, PT, R5.reuse, 0x24c00, PT ;  /* 0x00024c000500780c */ /* 0x040fe20003f06270 */
[----:B--2---:R-:W-:Y:S01]  /*00b0*/  IMAD.WIDE R2, R5, 0x4, R2 ;  /* 0x0000000405027825 */ /* 0x004fe200078e0202 */
[----:B------:R-:W-:-:S11]  /*00c0*/  IADD3 R5, R5, 0x200, RZ ;  /* 0x0000020005057810 */ /* 0x000fd60007ffe0ff */
[----:B------:R-:W2:Y:S01]  /*00d0*/  @!P0 LDG.E.128 R8, desc[UR4][R2.64] ;  /* 0x0000000402088981 */ /* 0x000ea2000c1e1d00 */
[----:B------:R-:W-:Y:S02]  /*00e0*/  ISETP.GE.AND P1, PT, R5, 0x24c00, PT ;  /* 0x00024c000500780c */ /* 0x000fe40003f26270 */
[----:B------:R-:W-:Y:S02]  /*00f0*/  CS2R R4, SRZ ;  /* 0x0000000000047805 */ /* 0x000fe4000001ff00 */
[----:B------:R-:W-:-:S09]  /*0100*/  CS2R R6, SRZ ;  /* 0x0000000000067805 */ /* 0x000fd2000001ff00 */
[----:B------:R1:W5:Y:S01]  /*0110*/  @!P1 LDG.E.128 R4, desc[UR4][R2.64+0x800] ;  /* 0x0008000402049981 */ /* 0x000362000c1e1d00 */
[----:B------:R-:W-:Y:S01]  /*0120*/  BSSY B0, `(.L_x_0) ;  /* 0x0000015000007945 */ /* 0x000fe20003800000 */
[----:B--2---:R-:W-:-:S05]  /*0130*/  FADD.FTZ R14, |R8|, -RZ ;  /* 0x800000ff080e7221 */ /* 0x004fca0000010200 */
[----:B------:R-:W-:-:S13]  /*0140*/  FSETP.GE.AND P2, PT, R14, 0.60000002384185791016, PT ;  /* 0x3f19999a0e00780b */ /* 0x000fda0003f46000 */
[----:B-1----:R-:W-:Y:S05]  /*0150*/  @!P2 BRA `(.L_x_1) ;  /* 0x000000000028a947 */ /* 0x002fea0003800000 */
[C---:B------:R-:W-:Y:S01]  /*0160*/  FMUL R0, R14.reuse, 2.8853900432586669922 ;  /* 0x4038aa3b0e007820 */ /* 0x040fe20000400000 */
[----:B------:R-:W-:Y:S01]  /*0170*/  HFMA2.MMA R13, -RZ, RZ, 1.875, 0 ;  /* 0x3f800000ff0d7435 */ /* 0x000fe200000001ff */
[----:B------:R-:W-:-:S04]  /*0180*/  FSETP.GE.AND P2, PT, R14, 9.010913848876953125, PT ;  /* 0x41102cb40e00780b */ /* 0x000fc80003f46000 */
[----:B------:R-:W1:Y:S02]  /*0190*/  MUFU.EX2 R0, R0 ;  /* 0x0000000000007308 */ /* 0x000e640000000800 */
[----:B-1----:R-:W-:-:S06]  /*01a0*/  FADD R12, R0, 1 ;  /* 0x3f800000000c7421 */ /* 0x002fcc0000000000 */
[----:B------:R-:W1:Y:S02]  /*01b0*/  MUFU.RCP R12, R12 ;  /* 0x0000000c000c7308 */ /* 0x000e640000001000 */
[----:B-1----:R-:W-:-:S05]  /*01c0*/  FFMA.FTZ R13, R12, -2, R13 ;  /* 0xc00000000c0d7823 */ /* 0x002fca000001000d */
[----:B------:R-:W-:-:S04]  /*01d0*/  FSEL R13, R13, 1, !P2 ;  /* 0x3f8000000d0d7808 */ /* 0x000fc80005000000 */
[----:B------:R-:W-:Y:S01]  /*01e0*/  LOP3.LUT R8, R13, 0x80000000, R8, 0xf8, !PT ;  /* 0x800000000d087812 */ /* 0x000fe200078ef808 */
[----:B------:R-:W-:Y:S06]  /*01f0*/  BRA `(.L_x_2) ;  /* 0x00000000001c7947 */ /* 0x000fec0003800000 */
.L_x_1:
[----:B------:R-:W-:Y:S01]  /*0200*/  MOV R0, 0x3c80f082 ;  /* 0x3c80f08200007802 */ /* 0x000fe20000000f00 */
[----:B------:R-:W-:-:S04]  /*0210*/  FMUL R13, R8, R8 ;  /* 0x00000008080d7220 */ /* 0x000fc80000400000 */
[----:B------:R-:W-:-:S04]  /*0220*/  FFMA.FTZ R0, R13, R0, -0.052303962409496307373 ;  /* 0xbd563cae0d007423 */ /* 0x000fc80000010000 */
[----:B------:R-:W-:-:S04]  /*0230*/  FFMA.FTZ R0, R13, R0, 0.1331529766321182251 ;  /* 0x3e0859410d007423 */ /* 0x000fc80000010000 */
[----:B------:R-:W-:-:S04]  /*0240*/  FFMA.FTZ R0, R13, R0, -0.33332768082618713379 ;  /* 0xbeaaa9ed0d007423 */ /* 0x000fc80000010000 */
[----:B------:R-:W-:-:S04]  /*0250*/  FFMA.FTZ R13, R13, R0, RZ ;  /* 0x000000000d0d7223 */ /* 0x000fc800000100ff */
[----:B------:R-:W-:-:S07]  /*0260*/  FFMA.FTZ R8, R13, R8, R8 ;  /* 0x000000080d087223 */ /* 0x000fce0000010008 */
.L_x_2:
[----:B------:R-:W-:Y:S05]  /*0270*/  BSYNC B0 ;  /* 0x0000000000007941 */ /* 0x000fea0003800000 */
.L_x_0:
[----:B------:R-:W-:Y:S01]  /*0280*/  FADD.FTZ R14, |R9|, -RZ ;  /* 0x800000ff090e7221 */ /* 0x000fe20000010200 */
[----:B------:R-:W-:Y:S04]  /*0290*/  BSSY B0, `(.L_x_3) ;  /* 0x0000014000007945 */ /* 0x000fe80003800000 */
[----:B------:R-:W-:-:S13]  /*02a0*/  FSETP.GE.AND P2, PT, R14, 0.60000002384185791016, PT ;  /* 0x3f19999a0e00780b */ /* 0x000fda0003f46000 */
[----:B------:R-:W-:Y:S05]  /*02b0*/  @!P2 BRA `(.L_x_4) ;  /* 0x000000000028a947 */ /* 0x000fea0003800000 */
        /* <DEDUP_REMOVED lines=10> */
.L_x_4:
[----:B------:R-:W-:Y:S01]  /*0360*/  MOV R0, 0x3c80f082 ;  /* 0x3c80f08200007802 */ /* 0x000fe20000000f00 */
[----:B------:R-:W-:-:S04]  /*0370*/  FMUL R13, R9, R9 ;  /* 0x00000009090d7220 */ /* 0x000fc80000400000 */
[----:B------:R-:W-:-:S04]  /*0380*/  FFMA.FTZ R0, R13, R0, -0.052303962409496307373 ;  /* 0xbd563cae0d007423 */ /* 0x000fc80000010000 */
[----:B------:R-:W-:-:S04]  /*0390*/  FFMA.FTZ R0, R13, R0, 0.1331529766321182251 ;  /* 0x3e0859410d007423 */ /* 0x000fc80000010000 */
[----:B------:R-:W-:-:S04]  /*03a0*/  FFMA.FTZ R0, R13, R0, -0.33332768082618713379 ;  /* 0xbeaaa9ed0d007423 */ /* 0x000fc80000010000 */
[----:B------:R-:W-:-:S04]  /*03b0*/  FFMA.FTZ R0, R13, R0, RZ ;  /* 0x000000000d007223 */ /* 0x000fc800000100ff */
[----:B------:R-:W-:-:S07]  /*03c0*/  FFMA.FTZ R9, R0, R9, R9 ;  /* 0x0000000900097223 */ /* 0x000fce0000010009 */
.L_x_5:
[----:B------:R-:W-:Y:S05]  /*03d0*/  BSYNC B0 ;  /* 0x0000000000007941 */ /* 0x000fea0003800000 */
.L_x_3:
        /* <DEDUP_REMOVED lines=14> */
.L_x_7:
[----:B------:R-:W-:Y:S01]  /*04c0*/  MOV R0, 0x3c80f082 ;  /* 0x3c80f08200007802 */ /* 0x000fe20000000f00 */
[----:B------:R-:W-:-:S04]  /*04d0*/  FMUL R13, R10, R10 ;  /* 0x0000000a0a0d7220 */ /* 0x000fc80000400000 */
[----:B------:R-:W-:-:S04]  /*04e0*/  FFMA.FTZ R0, R13, R0, -0.052303962409496307373 ;  /* 0xbd563cae0d007423 */ /* 0x000fc80000010000 */
[----:B------:R-:W-:-:S04]  /*04f0*/  FFMA.FTZ R0, R13, R0, 0.1331529766321182251 ;  /* 0x3e0859410d007423 */ /* 0x000fc80000010000 */
[----:B------:R-:W-:-:S04]  /*0500*/  FFMA.FTZ R0, R13, R0, -0.33332768082618713379 ;  /* 0xbeaaa9ed0d007423 */ /* 0x000fc80000010000 */
[----:B------:R-:W-:-:S04]  /*0510*/  FFMA.FTZ R13, R13, R0, RZ ;  /* 0x000000000d0d7223 */ /* 0x000fc800000100ff */
[----:B------:R-:W-:-:S07]  /*0520*/  FFMA.FTZ R10, R13, R10, R10 ;  /* 0x0000000a0d0a7223 */ /* 0x000fce000001000a */
.L_x_8:
[----:B------:R-:W-:Y:S05]  /*0530*/  BSYNC B0 ;  /* 0x0000000000007941 */ /* 0x000fea0003800000 */
.L_x_6:
        /* <DEDUP_REMOVED lines=14> */
.L_x_10:
[----:B------:R-:W-:Y:S01]  /*0620*/  MOV R0, 0x3c80f082 ;  /* 0x3c80f08200007802 */ /* 0x000fe20000000f00 */
[----:B------:R-:W-:-:S04]  /*0630*/  FMUL R13, R11, R11 ;  /* 0x0000000b0b0d7220 */ /* 0x000fc80000400000 */
[----:B------:R-:W-:-:S04]  /*0640*/  FFMA.FTZ R0, R13, R0, -0.052303962409496307373 ;  /* 0xbd563cae0d007423 */ /* 0x000fc80000010000 */
[----:B------:R-:W-:-:S04]  /*0650*/  FFMA.FTZ R0, R13, R0, 0.1331529766321182251 ;  /* 0x3e0859410d007423 */ /* 0x000fc80000010000 */
[----:B------:R-:W-:-:S04]  /*0660*/  FFMA.FTZ R0, R13, R0, -0.33332768082618713379 ;  /* 0xbeaaa9ed0d007423 */ /* 0x000fc80000010000 */
[----:B------:R-:W-:-:S04]  /*0670*/  FFMA.FTZ R0, R13, R0, RZ ;  /* 0x000000000d007223 */ /* 0x000fc800000100ff */
[----:B------:R-:W-:-:S07]  /*0680*/  FFMA.FTZ R11, R0, R11, R11 ;  /* 0x0000000b000b7223 */ /* 0x000fce000001000b */
.L_x_11:
[----:B------:R-:W-:Y:S05]  /*0690*/  BSYNC B0 ;  /* 0x0000000000007941 */ /* 0x000fea0003800000 */
.L_x_9:
[----:B-----5:R-:W-:Y:S01]  /*06a0*/  FADD.FTZ R14, |R4|, -RZ ;  /* 0x800000ff040e7221 */ /* 0x020fe20000010200 */
        /* <DEDUP_REMOVED lines=13> */
.L_x_13:
[----:B------:R-:W-:Y:S01]  /*0780*/  MOV R0, 0x3c80f082 ;  /* 0x3c80f08200007802 */ /* 0x000fe20000000f00 */
[----:B------:R-:W-:-:S04]  /*0790*/  FMUL R13, R4, R4 ;  /* 0x00000004040d7220 */ /* 0x000fc80000400000 */
[----:B------:R-:W-:-:S04]  /*07a0*/  FFMA.FTZ R0, R13, R0, -0.052303962409496307373 ;  /* 0xbd563cae0d007423 */ /* 0x000fc80000010000 */
[----:B------:R-:W-:-:S04]  /*07b0*/  FFMA.FTZ R0, R13, R0, 0.1331529766321182251 ;  /* 0x3e0859410d007423 */ /* 0x000fc80000010000 */
[----:B------:R-:W-:-:S04]  /*07c0*/  FFMA.FTZ R0, R13, R0, -0.33332768082618713379 ;  /* 0xbeaaa9ed0d007423 */ /* 0x000fc80000010000 */
[----:B------:R-:W-:-:S04]  /*07d0*/  FFMA.FTZ R13, R13, R0, RZ ;  /* 0x000000000d0d7223 */ /* 0x000fc800000100ff */
[----:B------:R-:W-:-:S07]  /*07e0*/  FFMA.FTZ R4, R13, R4, R4 ;  /* 0x000000040d047223 */ /* 0x000fce0000010004 */
.L_x_14:
[----:B------:R-:W-:Y:S05]  /*07f0*/  BSYNC B0 ;  /* 0x0000000000007941 */ /* 0x000fea0003800000 */
.L_x_12:
        /* <DEDUP_REMOVED lines=14> */
.L_x_16:
[----:B------:R-:W-:Y:S01]  /*08e0*/  MOV R0, 0x3c80f082 ;  /* 0x3c80f08200007802 */ /* 0x000fe20000000f00 */
[----:B------:R-:W-:-:S04]  /*08f0*/  FMUL R13, R5, R5 ;  /* 0x00000005050d7220 */ /* 0x000fc80000400000 */
[----:B------:R-:W-:-:S04]  /*0900*/  FFMA.FTZ R0, R13, R0, -0.052303962409496307373 ;  /* 0xbd563cae0d007423 */ /* 0x000fc80000010000 */
[----:B------:R-:W-:-:S04]  /*0910*/  FFMA.FTZ R0, R13, R0, 0.1331529766321182251 ;  /* 0x3e0859410d007423 */ /* 0x000fc80000010000 */
[----:B------:R-:W-:-:S04]  /*0920*/  FFMA.FTZ R0, R13, R0, -0.33332768082618713379 ;  /* 0xbeaaa9ed0d007423 */ /* 0x000fc80000010000 */
[----:B------:R-:W-:-:S04]  /*0930*/  FFMA.FTZ R0, R13, R0, RZ ;  /* 0x000000000d007223 */ /* 0x000fc800000100ff */
[----:B------:R-:W-:-:S07]  /*0940*/  FFMA.FTZ R5, R0, R5, R5 ;  /* 0x0000000500057223 */ /* 0x000fce0000010005 */
.L_x_17:
[----:B------:R-:W-:Y:S05]  /*0950*/  BSYNC B0 ;  /* 0x0000000000007941 */ /* 0x000fea0003800000 */
.L_x_15:
        /* <DEDUP_REMOVED lines=14> */
.L_x_19:
[----:B------:R-:W-:Y:S01]  /*0a40*/  MOV R0, 0x3c80f082 ;  /* 0x3c80f08200007802 */ /* 0x000fe20000000f00 */
[----:B------:R-:W-:-:S04]  /*0a50*/  FMUL R13, R6, R6 ;  /* 0x00000006060d7220 */ /* 0x000fc80000400000 */
[----:B------:R-:W-:-:S04]  /*0a60*/  FFMA.FTZ R0, R13, R0, -0.052303962409496307373 ;  /* 0xbd563cae0d007423 */ /* 0x000fc80000010000 */
[----:B------:R-:W-:-:S04]  /*0a70*/  FFMA.FTZ R0, R13, R0, 0.1331529766321182251 ;  /* 0x3e0859410d007423 */ /* 0x000fc80000010000 */
[----:B------:R-:W-:-:S04]  /*0a80*/  FFMA.FTZ R0, R13, R0, -0.33332768082618713379 ;  /* 0xbeaaa9ed0d007423 */ /* 0x000fc80000010000 */
[----:B------:R-:W-:-:S04]  /*0a90*/  FFMA.FTZ R13, R13, R0, RZ ;  /* 0x000000000d0d7223 */ /* 0x000fc800000100ff */
[----:B------:R-:W-:-:S07]  /*0aa0*/  FFMA.FTZ R6, R13, R6, R6 ;  /* 0x000000060d067223 */ /* 0x000fce0000010006 */
.L_x_20:
[----:B------:R-:W-:Y:S05]  /*0ab0*/  BSYNC B0 ;  /* 0x0000000000007941 */ /* 0x000fea0003800000 */
.L_x_18:
        /* <DEDUP_REMOVED lines=14> */
.L_x_22:
[----:B------:R-:W-:Y:S01]  /*0ba0*/  MOV R0, 0x3c80f082 ;  /* 0x3c80f08200007802 */ /* 0x000fe20000000f00 */
[----:B------:R-:W-:-:S04]  /*0bb0*/  FMUL R13, R7, R7 ;  /* 0x00000007070d7220 */ /* 0x000fc80000400000 */
[----:B------:R-:W-:-:S04]  /*0bc0*/  FFMA.FTZ R0, R13, R0, -0.052303962409496307373 ;  /* 0xbd563cae0d007423 */ /* 0x000fc80000010000 */
[----:B------:R-:W-:-:S04]  /*0bd0*/  FFMA.FTZ R0, R13, R0, 0.1331529766321182251 ;  /* 0x3e0859410d007423 */ /* 0x000fc80000010000 */
[----:B------:R-:W-:-:S04]  /*0be0*/  FFMA.FTZ R0, R13, R0, -0.33332768082618713379 ;  /* 0xbeaaa9ed0d007423 */ /* 0x000fc80000010000 */
[----:B------:R-:W-:-:S04]  /*0bf0*/  FFMA.FTZ R0, R13, R0, RZ ;  /* 0x000000000d007223 */ /* 0x000fc800000100ff */
[----:B------:R-:W-:-:S07]  /*0c00*/  FFMA.FTZ R7, R0, R7, R7 ;  /* 0x0000000700077223 */ /* 0x000fce0000010007 */
.L_x_23:
[----:B------:R-:W-:Y:S05]  /*0c10*/  BSYNC B0 ;  /* 0x0000000000007941 */ /* 0x000fea0003800000 */
.L_x_21:
[----:B------:R1:W-:Y:S01]  /*0c20*/  @!P0 STG.E.128 desc[UR4][R2.64], R8 ;  /* 0x0000000802008986 */ /* 0x0003e2000c101d04 */
[----:B------:R-:W-:Y:S05]  /*0c30*/  @P1 EXIT ;  /* 0x000000000000194d */ /* 0x000fea0003800000 */
[----:B------:R-:W-:Y:S01]  /*0c40*/  STG.E.128 desc[UR4][R2.64+0x800], R4 ;  /* 0x0008000402007986 */ /* 0x000fe2000c101d04 */
[----:B------:R-:W-:Y:S05]  /*0c50*/  EXIT ;  /* 0x000000000000794d */ /* 0x000fea0003800000 */
.L_x_24:
[----:B------:R-:W-:-:S00]  /*0c60*/  BRA `(.L_x_24) ;  /* 0xfffffffc00fc7947 */ /* 0x000fc0000383ffff */
[----:B------:R-:W-:-:S00]  /*0c70*/  NOP ;  /* 0x0000000000007918 */ /* 0x000fc00000000000 */
        /* <DEDUP_REMOVED lines=8> */
.L_x_25:


//--------------------- .nv.global.init           --------------------------
	.section	.nv.global.init,"aw",@progbits
.nv.global.init:
	.type		_$_str,@object
	.size		_$_str,(.L_0 - _$_str)
_$_str:
        /*0000*/ 	.byte	0x5f, 0x5f, 0x43, 0x55, 0x44, 0x41, 0x5f, 0x46, 0x54, 0x5a, 0x00
.L_0:


//--------------------- .nv.constant0.triton_poi_fused_tanh_4 --------------------------
	.section	.nv.constant0.triton_poi_fused_tanh_4,"a",@progbits
	.sectionflags	@""
	.align	4
.nv.constant0.triton_poi_fused_tanh_4:
	.zero		540
